	.headerflags	@"EF_CUDA_TEXMODE_UNIFIED EF_CUDA_64BIT_ADDRESS EF_CUDA_ACCELERATORS EF_CUDA_SM90 EF_CUDA_VIRTUAL_SM(EF_CUDA_SM90)"
	.elftype	@"ET_EXEC"


//--------------------- .nv.info                  --------------------------
	.section	.nv.info,"",@"SHT_CUDA_INFO"
	.align	4


	//----- nvinfo : EIATTR_REGCOUNT
	.align		4
        /*0000*/ 	.byte	0x04, 0x2f
        /*0002*/ 	.short	(.L_1 - .L_0)
	.align		4
.L_0:
        /*0004*/ 	.word	index@(triton_poi_fused_max_pool2d_with_indices_16)
        /*0008*/ 	.word	0x00000010


	//----- nvinfo : EIATTR_MIN_STACK_SIZE
	.align		4
.L_1:
        /*000c*/ 	.byte	0x04, 0x12
        /*000e*/ 	.short	(.L_3 - .L_2)
	.align		4
.L_2:
        /*0010*/ 	.word	index@(triton_poi_fused_max_pool2d_with_indices_16)
        /*0014*/ 	.word	0x00000000


	//----- nvinfo : EIATTR_FRAME_SIZE
	.align		4
.L_3:
        /*0018*/ 	.byte	0x04, 0x11
        /*001a*/ 	.short	(.L_5 - .L_4)
	.align		4
.L_4:
        /*001c*/ 	.word	index@(triton_poi_fused_max_pool2d_with_indices_16)
        /*0020*/ 	.word	0x00000000


	//----- nvinfo : EIATTR_MIN_STACK_SIZE
	.align		4
.L_5:
        /*0024*/ 	.byte	0x04, 0x12
        /*0026*/ 	.short	(.L_7 - .L_6)
	.align		4
.L_6:
        /*0028*/ 	.word	index@(triton_poi_fused_max_pool2d_with_indices_16)
        /*002c*/ 	.word	0x00000000
.L_7:


//--------------------- .nv.info.triton_poi_fused_max_pool2d_with_indices_16 --------------------------
	.section	.nv.info.triton_poi_fused_max_pool2d_with_indices_16,"",@"SHT_CUDA_INFO"
	.sectionflags	@""
	.align	4


	//----- nvinfo : EIATTR_CUDA_API_VERSION
	.align		4
        /*0000*/ 	.byte	0x04, 0x37
        /*0002*/ 	.short	(.L_9 - .L_8)
.L_8:
        /*0004*/ 	.word	0x0000007c


	//----- nvinfo : EIATTR_KPARAM_INFO
	.align		4
.L_9:
        /*0008*/ 	.byte	0x04, 0x17
        /*000a*/ 	.short	(.L_11 - .L_10)
.L_10:
        /*000c*/ 	.word	0x00000000
        /*0010*/ 	.short	0x0002
        /*0012*/ 	.short	0x0010
        /*0014*/ 	.byte	0x00, 0xf0, 0x11, 0x00


	//----- nvinfo : EIATTR_KPARAM_INFO
	.align		4
.L_11:
        /*0018*/ 	.byte	0x04, 0x17
        /*001a*/ 	.short	(.L_13 - .L_12)
.L_12:
        /*001c*/ 	.word	0x00000000
        /*0020*/ 	.short	0x0001
        /*0022*/ 	.short	0x0008
        /*0024*/ 	.byte	0x00, 0xf4, 0x21, 0x00


	//----- nvinfo : EIATTR_KPARAM_INFO
	.align		4
.L_13:
        /*0028*/ 	.byte	0x04, 0x17
        /*002a*/ 	.short	(.L_15 - .L_14)
.L_14:
        /*002c*/ 	.word	0x00000000
        /*0030*/ 	.short	0x0000
        /*0032*/ 	.short	0x0000
        /*0034*/ 	.byte	0x00, 0xf4, 0x21, 0x00


	//----- nvinfo : EIATTR_SPARSE_MMA_MASK
	.align		4
.L_15:
        /*0038*/ 	.byte	0x03, 0x50
        /*003a*/ 	.short	0x0000


	//----- nvinfo : EIATTR_MAXREG_COUNT
	.align		4
        /*003c*/ 	.byte	0x03, 0x1b
        /*003e*/ 	.short	0x00ff


	//----- nvinfo : EIATTR_EXIT_INSTR_OFFSETS
	.align		4
        /*0040*/ 	.byte	0x04, 0x1c
        /*0042*/ 	.short	(.L_17 - .L_16)


	//   ....[0]....
.L_16:
        /*0044*/ 	.word	0x000002e0


	//----- nvinfo : EIATTR_REQNTID
	.align		4
.L_17:
        /*0048*/ 	.byte	0x04, 0x10
        /*004a*/ 	.short	(.L_19 - .L_18)
.L_18:
        /*004c*/ 	.word	0x00000080
        /*0050*/ 	.word	0x00000001
        /*0054*/ 	.word	0x00000001


	//----- nvinfo : EIATTR_CBANK_PARAM_SIZE
	.align		4
.L_19:
        /*0058*/ 	.byte	0x03, 0x19
        /*005a*/ 	.short	0x0014


	//----- nvinfo : EIATTR_PARAM_CBANK
	.align		4
        /*005c*/ 	.byte	0x04, 0x0a
        /*005e*/ 	.short	(.L_21 - .L_20)
	.align		4
.L_20:
        /*0060*/ 	.word	index@(.nv.constant0.triton_poi_fused_max_pool2d_with_indices_16)
        /*0064*/ 	.short	0x0210
        /*0066*/ 	.short	0x0014


	//----- nvinfo : EIATTR_SW_WAR
	.align		4
.L_21:
        /*0068*/ 	.byte	0x04, 0x36
        /*006a*/ 	.short	(.L_23 - .L_22)
.L_22:
        /*006c*/ 	.word	0x00000008
.L_23:


//--------------------- .nv.callgraph             --------------------------
	.section	.nv.callgraph,"",@"SHT_CUDA_CALLGRAPH"
	.align	4
	.sectionentsize	8
	.align		4
        /*0000*/ 	.word	0x00000000
	.align		4
        /*0004*/ 	.word	0xffffffff
	.align		4
        /*0008*/ 	.word	0x00000000
	.align		4
        /*000c*/ 	.word	0xfffffffe
	.align		4
        /*0010*/ 	.word	0x00000000
	.align		4
        /*0014*/ 	.word	0xfffffffd
	.align		4
        /*0018*/ 	.word	0x00000000
	.align		4
        /*001c*/ 	.word	0xfffffffc


//--------------------- .text.triton_poi_fused_max_pool2d_with_indices_16 --------------------------
	.section	.text.triton_poi_fused_max_pool2d_with_indices_16,"ax",@progbits
	.align	128
        .global         triton_poi_fused_max_pool2d_with_indices_16
        .type           triton_poi_fused_max_pool2d_with_indices_16,@function
        .size           triton_poi_fused_max_pool2d_with_indices_16,(.L_x_1 - triton_poi_fused_max_pool2d_with_indices_16)
        .other          triton_poi_fused_max_pool2d_with_indices_16,@"STO_CUDA_ENTRY STV_DEFAULT"
triton_poi_fused_max_pool2d_with_indices_16:
.text.triton_poi_fused_max_pool2d_with_indices_16:
[----:B------:R-:W-:Y:S01]  /*0000*/  LDC R1, c[0x0][0x28] ;  /* 0x00000a00ff017b82 */ /* 0x000fe20000000800 */
[----:B------:R-:W1:Y:S01]  /*0010*/  S2R R0, SR_TID.X ;  /* 0x0000000000007919 */ /* 0x000e620000002100 */
[----:B------:R-:W-:Y:S01]  /*0020*/  ULDC.64 UR4, c[0x0][0x208] ;  /* 0x0000820000047ab9 */ /* 0x000fe20000000a00 */
[----:B------:R-:W-:Y:S01]  /*0030*/  ULDC.64 UR6, c[0x0][0x218] ;  /* 0x0000860000067ab9 */ /* 0x000fe20000000a00 */
[----:B------:R-:W2:Y:S01]  /*0040*/  S2R R3, SR_CTAID.X ;  /* 0x0000000000037919 */ /* 0x000ea20000002500 */
[----:B-1----:R-:W-:Y:S02]  /*0050*/  LOP3.LUT R0, R0, 0x7f, RZ, 0xc0, !PT ;  /* 0x0000007f00007812 */ /* 0x002fe400078ec0ff */
[----:B--2---:R-:W-:-:S03]  /*0060*/  SHF.R.S32.HI R5, RZ, 0x18, R3 ;  /* 0x00000018ff057819 */ /* 0x004fc60000011403 */
[----:B------:R-:W-:Y:S01]  /*0070*/  IMAD R0, R3, 0x80, R0 ;  /* 0x0000008003007824 */ /* 0x000fe200078e0200 */
[----:B------:R-:W-:-:S04]  /*0080*/  SGXT R5, R5, 0x1 ;  /* 0x000000010505781a */ /* 0x000fc80000000200 */
[----:B------:R-:W-:Y:S02]  /*0090*/  SHF.R.S32.HI R3, RZ, 0x1f, R0 ;  /* 0x0000001fff037819 */ /* 0x000fe40000011400 */
[-C--:B------:R-:W-:Y:S02]  /*00a0*/  LEA.HI R6, R5, R0.reuse, RZ, 0x9 ;  /* 0x0000000005067211 */ /* 0x080fe400078f48ff */
[----:B------:R-:W-:Y:S02]  /*00b0*/  LEA.HI R4, R3, R0, RZ, 0x6 ;  /* 0x0000000003047211 */ /* 0x000fe400078f30ff */
[----:B------:R-:W1:Y:S01]  /*00c0*/  LDC.64 R2, c[0x0][0x210] ;  /* 0x00008400ff027b82 */ /* 0x000e620000000a00 */
[----:B------:R-:W-:Y:S01]  /*00d0*/  IMAD.SHL.U32 R7, R6, 0x4, RZ ;  /* 0x0000000406077824 */ /* 0x000fe200078e00ff */
[----:B------:R-:W-:-:S04]  /*00e0*/  SHF.R.S32.HI R5, RZ, 0x6, R4 ;  /* 0x00000006ff057819 */ /* 0x000fc80000011404 */
[----:B------:R-:W-:Y:S02]  /*00f0*/  LEA.HI R6, R5, R5, RZ, 0x3 ;  /* 0x0000000505067211 */ /* 0x000fe400078f18ff */
[----:B------:R-:W-:Y:S02]  /*0100*/  LOP3.LUT R8, R7, 0xfffff800, RZ, 0xc0, !PT ;  /* 0xfffff80007087812 */ /* 0x000fe400078ec0ff */
[----:B------:R-:W-:Y:S02]  /*0110*/  LOP3.LUT R7, R4, 0xffffffc0, RZ, 0xc0, !PT ;  /* 0xffffffc004077812 */ /* 0x000fe400078ec0ff */
[----:B------:R-:W-:Y:S02]  /*0120*/  LOP3.LUT R6, R6, 0x1fffff8, RZ, 0xc0, !PT ;  /* 0x01fffff806067812 */ /* 0x000fe400078ec0ff */
[----:B------:R-:W-:-:S03]  /*0130*/  IADD3 R7, R8, R0, -R7 ;  /* 0x0000000008077210 */ /* 0x000fc60007ffe807 */
[----:B------:R-:W-:-:S04]  /*0140*/  IMAD.IADD R6, R5, 0x1, -R6 ;  /* 0x0000000105067824 */ /* 0x000fc800078e0a06 */
[----:B------:R-:W-:-:S04]  /*0150*/  IMAD R11, R6, 0x80, R7 ;  /* 0x00000080060b7824 */ /* 0x000fc800078e0207 */
[C---:B------:R-:W-:Y:S02]  /*0160*/  VIADD R7, R11.reuse, 0x40 ;  /* 0x000000400b077836 */ /* 0x040fe40000000000 */
[----:B-1----:R-:W-:-:S04]  /*0170*/  IMAD.WIDE R4, R11, 0x4, R2 ;  /* 0x000000040b047825 */ /* 0x002fc800078e0202 */
[--C-:B------:R-:W-:Y:S02]  /*0180*/  IMAD.WIDE R6, R7, 0x4, R2.reuse ;  /* 0x0000000407067825 */ /* 0x100fe400078e0202 */
[----:B------:R-:W2:Y:S02]  /*0190*/  LDG.E R4, desc[UR4][R4.64] ;  /* 0x0000000404047981 */ /* 0x000ea4000c1e1900 */
[----:B------:R-:W-:Y:S02]  /*01a0*/  VIADD R9, R11, 0x400 ;  /* 0x000004000b097836 */ /* 0x000fe40000000000 */
[----:B------:R-:W2:Y:S02]  /*01b0*/  LDG.E R13, desc[UR4][R6.64] ;  /* 0x00000004060d7981 */ /* 0x000ea4000c1e1900 */
[----:B------:R-:W-:-:S05]  /*01c0*/  IMAD.WIDE R8, R9, 0x4, R2 ;  /* 0x0000000409087825 */ /* 0x000fca00078e0202 */
[----:B------:R-:W3:Y:S01]  /*01d0*/  LDG.E R10, desc[UR4][R8.64] ;  /* 0x00000004080a7981 */ /* 0x000ee2000c1e1900 */
[----:B------:R-:W-:-:S04]  /*01e0*/  VIADD R11, R11, 0x440 ;  /* 0x000004400b0b7836 */ /* 0x000fc80000000000 */
[----:B------:R-:W-:-:S06]  /*01f0*/  IMAD.WIDE R2, R11, 0x4, R2 ;  /* 0x000000040b027825 */ /* 0x000fcc00078e0202 */
[----:B------:R-:W4:Y:S01]  /*0200*/  LDG.E R3, desc[UR4][R2.64] ;  /* 0x0000000402037981 */ /* 0x000f22000c1e1900 */
[C---:B--2---:R-:W-:Y:S02]  /*0210*/  FSETP.GT.AND P0, PT, R13.reuse, R4, PT ;  /* 0x000000040d00720b */ /* 0x044fe40003f04000 */
[----:B------:R-:W-:Y:S02]  /*0220*/  FSETP.NAN.AND P2, PT, R13, R13, PT ;  /* 0x0000000d0d00720b */ /* 0x000fe40003f48000 */
[----:B---3--:R-:W-:-:S09]  /*0230*/  FSETP.NAN.AND P1, PT, R10, R10, PT ;  /* 0x0000000a0a00720b */ /* 0x008fd20003f28000 */
[----:B------:R-:W-:-:S04]  /*0240*/  @!P0 FSEL R13, R13, R4, P2 ;  /* 0x000000040d0d8208 */ /* 0x000fc80001000000 */
[----:B------:R-:W-:Y:S02]  /*0250*/  FSETP.GEU.AND P2, PT, R13, R10, PT ;  /* 0x0000000a0d00720b */ /* 0x000fe40003f4e000 */
[----:B------:R-:W-:Y:S02]  /*0260*/  SEL R5, RZ, 0x1, !P0 ;  /* 0x00000001ff057807 */ /* 0x000fe40004000000 */
[----:B------:R-:W-:Y:S02]  /*0270*/  @!P1 FSEL R10, R10, R13, !P2 ;  /* 0x0000000d0a0a9208 */ /* 0x000fe40005000000 */
[----:B------:R-:W-:Y:S02]  /*0280*/  IADD3 R4, P1, R0, UR6, RZ ;  /* 0x0000000600047c10 */ /* 0x000fe4000ff3e0ff */
[----:B------:R-:W-:Y:S02]  /*0290*/  SEL R6, R5, 0x2, P2 ;  /* 0x0000000205067807 */ /* 0x000fe40001000000 */
[----:B----4-:R-:W-:-:S02]  /*02a0*/  FSETP.GEU.AND P0, PT, R10, R3, PT ;  /* 0x000000030a00720b */ /* 0x010fc40003f0e000 */
[----:B------:R-:W-:Y:S02]  /*02b0*/  LEA.HI.X.SX32 R5, R0, UR7, 0x1, P1 ;  /* 0x0000000700057c11 */ /* 0x000fe400088f0eff */
[----:B------:R-:W-:-:S05]  /*02c0*/  SEL R3, R6, 0x3, P0 ;  /* 0x0000000306037807 */ /* 0x000fca0000000000 */
[----:B------:R-:W-:Y:S01]  /*02d0*/  STG.E.U8 desc[UR4][R4.64], R3 ;  /* 0x0000000304007986 */ /* 0x000fe2000c101104 */
[----:B------:R-:W-:Y:S05]  /*02e0*/  EXIT ;  /* 0x000000000000794d */ /* 0x000fea0003800000 */
.L_x_0:
[----:B------:R-:W-:-:S00]  /*02f0*/  BRA `(.L_x_0) ;  /* 0xfffffffc00fc7947 */ /* 0x000fc0000383ffff */
[----:B------:R-:W-:-:S00]  /*0300*/  NOP ;  /* 0x0000000000007918 */ /* 0x000fc00000000000 */
[----:B------:R-:W-:-:S00]  /*0310*/  NOP ;  /* 0x0000000000007918 */ /* 0x000fc00000000000 */
[----:B------:R-:W-:-:S00]  /*0320*/  NOP ;  /* 0x0000000000007918 */ /* 0x000fc00000000000 */
[----:B------:R-:W-:-:S00]  /*0330*/  NOP ;  /* 0x0000000000007918 */ /* 0x000fc00000000000 */
[----:B------:R-:W-:-:S00]  /*0340*/  NOP ;  /* 0x0000000000007918 */ /* 0x000fc00000000000 */
[----:B------:R-:W-:-:S00]  /*0350*/  NOP ;  /* 0x0000000000007918 */ /* 0x000fc00000000000 */
[----:B------:R-:W-:-:S00]  /*0360*/  NOP ;  /* 0x0000000000007918 */ /* 0x000fc00000000000 */
[----:B------:R-:W-:-:S00]  /*0370*/  NOP ;  /* 0x0000000000007918 */ /* 0x000fc00000000000 */
.L_x_1:


//--------------------- .nv.constant0.triton_poi_fused_max_pool2d_with_indices_16 --------------------------
	.section	.nv.constant0.triton_poi_fused_max_pool2d_with_indices_16,"a",@progbits
	.sectionflags	@""
	.align	4
.nv.constant0.triton_poi_fused_max_pool2d_with_indices_16:
	.zero		548
